	.headerflags	@"EF_CUDA_TEXMODE_UNIFIED EF_CUDA_64BIT_ADDRESS EF_CUDA_ACCELERATORS EF_CUDA_SM90 EF_CUDA_VIRTUAL_SM(EF_CUDA_SM90)"
	.elftype	@"ET_EXEC"


//--------------------- .nv.info                  --------------------------
	.section	.nv.info,"",@"SHT_CUDA_INFO"
	.align	4


	//----- nvinfo : EIATTR_REGCOUNT
	.align		4
        /*0000*/ 	.byte	0x04, 0x2f
        /*0002*/ 	.short	(.L_3 - .L_2)
	.align		4
.L_2:
        /*0004*/ 	.word	index@(triton_poi_fused__native_batch_norm_legit_no_training_convolution_relu_4)
        /*0008*/ 	.word	0x00000020


	//----- nvinfo : EIATTR_MIN_STACK_SIZE
	.align		4
.L_3:
        /*000c*/ 	.byte	0x04, 0x12
        /*000e*/ 	.short	(.L_5 - .L_4)
	.align		4
.L_4:
        /*0010*/ 	.word	index@(triton_poi_fused__native_batch_norm_legit_no_training_convolution_relu_4)
        /*0014*/ 	.word	0x00000000


	//----- nvinfo : EIATTR_FRAME_SIZE
	.align		4
.L_5:
        /*0018*/ 	.byte	0x04, 0x11
        /*001a*/ 	.short	(.L_7 - .L_6)
	.align		4
.L_6:
        /*001c*/ 	.word	index@(triton_poi_fused__native_batch_norm_legit_no_training_convolution_relu_4)
        /*0020*/ 	.word	0x00000000


	//----- nvinfo : EIATTR_MIN_STACK_SIZE
	.align		4
.L_7:
        /*0024*/ 	.byte	0x04, 0x12
        /*0026*/ 	.short	(.L_9 - .L_8)
	.align		4
.L_8:
        /*0028*/ 	.word	index@(triton_poi_fused__native_batch_norm_legit_no_training_convolution_relu_4)
        /*002c*/ 	.word	0x00000000
.L_9:


//--------------------- .nv.info.triton_poi_fused__native_batch_norm_legit_no_training_convolution_relu_4 --------------------------
	.section	.nv.info.triton_poi_fused__native_batch_norm_legit_no_training_convolution_relu_4,"",@"SHT_CUDA_INFO"
	.sectionflags	@""
	.align	4


	//----- nvinfo : EIATTR_CUDA_API_VERSION
	.align		4
        /*0000*/ 	.byte	0x04, 0x37
        /*0002*/ 	.short	(.L_11 - .L_10)
.L_10:
        /*0004*/ 	.word	0x0000007c


	//----- nvinfo : EIATTR_KPARAM_INFO
	.align		4
.L_11:
        /*0008*/ 	.byte	0x04, 0x17
        /*000a*/ 	.short	(.L_13 - .L_12)
.L_12:
        /*000c*/ 	.word	0x00000000
        /*0010*/ 	.short	0x0007
        /*0012*/ 	.short	0x0038
        /*0014*/ 	.byte	0x00, 0xf0, 0x11, 0x00


	//----- nvinfo : EIATTR_KPARAM_INFO
	.align		4
.L_13:
        /*0018*/ 	.byte	0x04, 0x17
        /*001a*/ 	.short	(.L_15 - .L_14)
.L_14:
        /*001c*/ 	.word	0x00000000
        /*0020*/ 	.short	0x0006
        /*0022*/ 	.short	0x0030
        /*0024*/ 	.byte	0x00, 0xf4, 0x21, 0x00


	//----- nvinfo : EIATTR_KPARAM_INFO
	.align		4
.L_15:
        /*0028*/ 	.byte	0x04, 0x17
        /*002a*/ 	.short	(.L_17 - .L_16)
.L_16:
        /*002c*/ 	.word	0x00000000
        /*0030*/ 	.short	0x0005
        /*0032*/ 	.short	0x0028
        /*0034*/ 	.byte	0x00, 0xf4, 0x21, 0x00


	//----- nvinfo : EIATTR_KPARAM_INFO
	.align		4
.L_17:
        /*0038*/ 	.byte	0x04, 0x17
        /*003a*/ 	.short	(.L_19 - .L_18)
.L_18:
        /*003c*/ 	.word	0x00000000
        /*0040*/ 	.short	0x0004
        /*0042*/ 	.short	0x0020
        /*0044*/ 	.byte	0x00, 0xf4, 0x21, 0x00


	//----- nvinfo : EIATTR_KPARAM_INFO
	.align		4
.L_19:
        /*0048*/ 	.byte	0x04, 0x17
        /*004a*/ 	.short	(.L_21 - .L_20)
.L_20:
        /*004c*/ 	.word	0x00000000
        /*0050*/ 	.short	0x0003
        /*0052*/ 	.short	0x0018
        /*0054*/ 	.byte	0x00, 0xf4, 0x21, 0x00


	//----- nvinfo : EIATTR_KPARAM_INFO
	.align		4
.L_21:
        /*0058*/ 	.byte	0x04, 0x17
        /*005a*/ 	.short	(.L_23 - .L_22)
.L_22:
        /*005c*/ 	.word	0x00000000
        /*0060*/ 	.short	0x0002
        /*0062*/ 	.short	0x0010
        /*0064*/ 	.byte	0x00, 0xf4, 0x21, 0x00


	//----- nvinfo : EIATTR_KPARAM_INFO
	.align		4
.L_23:
        /*0068*/ 	.byte	0x04, 0x17
        /*006a*/ 	.short	(.L_25 - .L_24)
.L_24:
        /*006c*/ 	.word	0x00000000
        /*0070*/ 	.short	0x0001
        /*0072*/ 	.short	0x0008
        /*0074*/ 	.byte	0x00, 0xf4, 0x21, 0x00


	//----- nvinfo : EIATTR_KPARAM_INFO
	.align		4
.L_25:
        /*0078*/ 	.byte	0x04, 0x17
        /*007a*/ 	.short	(.L_27 - .L_26)
.L_26:
        /*007c*/ 	.word	0x00000000
        /*0080*/ 	.short	0x0000
        /*0082*/ 	.short	0x0000
        /*0084*/ 	.byte	0x00, 0xf4, 0x21, 0x00


	//----- nvinfo : EIATTR_SPARSE_MMA_MASK
	.align		4
.L_27:
        /*0088*/ 	.byte	0x03, 0x50
        /*008a*/ 	.short	0x0000


	//----- nvinfo : EIATTR_MAXREG_COUNT
	.align		4
        /*008c*/ 	.byte	0x03, 0x1b
        /*008e*/ 	.short	0x00ff


	//----- nvinfo : EIATTR_EXIT_INSTR_OFFSETS
	.align		4
        /*0090*/ 	.byte	0x04, 0x1c
        /*0092*/ 	.short	(.L_29 - .L_28)


	//   ....[0]....
.L_28:
        /*0094*/ 	.word	0x000007d0


	//----- nvinfo : EIATTR_REQNTID
	.align		4
.L_29:
        /*0098*/ 	.byte	0x04, 0x10
        /*009a*/ 	.short	(.L_31 - .L_30)
.L_30:
        /*009c*/ 	.word	0x00000080
        /*00a0*/ 	.word	0x00000001
        /*00a4*/ 	.word	0x00000001


	//----- nvinfo : EIATTR_CBANK_PARAM_SIZE
	.align		4
.L_31:
        /*00a8*/ 	.byte	0x03, 0x19
        /*00aa*/ 	.short	0x003c


	//----- nvinfo : EIATTR_PARAM_CBANK
	.align		4
        /*00ac*/ 	.byte	0x04, 0x0a
        /*00ae*/ 	.short	(.L_33 - .L_32)
	.align		4
.L_32:
        /*00b0*/ 	.word	index@(.nv.constant0.triton_poi_fused__native_batch_norm_legit_no_training_convolution_relu_4)
        /*00b4*/ 	.short	0x0210
        /*00b6*/ 	.short	0x003c


	//----- nvinfo : EIATTR_SW_WAR
	.align		4
.L_33:
        /*00b8*/ 	.byte	0x04, 0x36
        /*00ba*/ 	.short	(.L_35 - .L_34)
.L_34:
        /*00bc*/ 	.word	0x00000008
.L_35:


//--------------------- .nv.callgraph             --------------------------
	.section	.nv.callgraph,"",@"SHT_CUDA_CALLGRAPH"
	.align	4
	.sectionentsize	8
	.align		4
        /*0000*/ 	.word	0x00000000
	.align		4
        /*0004*/ 	.word	0xffffffff
	.align		4
        /*0008*/ 	.word	0x00000000
	.align		4
        /*000c*/ 	.word	0xfffffffe
	.align		4
        /*0010*/ 	.word	0x00000000
	.align		4
        /*0014*/ 	.word	0xfffffffd
	.align		4
        /*0018*/ 	.word	0x00000000
	.align		4
        /*001c*/ 	.word	0xfffffffc


//--------------------- .nv.constant4             --------------------------
	.section	.nv.constant4,"a",@progbits
	.align	8
	.align		8
.nv.constant4:
        /*0000*/ 	.dword	_$_str
	.align		8
        /*0008*/ 	.dword	_$_str_$_2


//--------------------- .text.triton_poi_fused__native_batch_norm_legit_no_training_convolution_relu_4 --------------------------
	.section	.text.triton_poi_fused__native_batch_norm_legit_no_training_convolution_relu_4,"ax",@progbits
	.align	128
        .global         triton_poi_fused__native_batch_norm_legit_no_training_convolution_relu_4
        .type           triton_poi_fused__native_batch_norm_legit_no_training_convolution_relu_4,@function
        .size           triton_poi_fused__native_batch_norm_legit_no_training_convolution_relu_4,(.L_x_1 - triton_poi_fused__native_batch_norm_legit_no_training_convolution_relu_4)
        .other          triton_poi_fused__native_batch_norm_legit_no_training_convolution_relu_4,@"STO_CUDA_ENTRY STV_DEFAULT"
triton_poi_fused__native_batch_norm_legit_no_training_convolution_relu_4:
.text.triton_poi_fused__native_batch_norm_legit_no_training_convolution_relu_4:
[----:B------:R-:W-:Y:S01]  /*0000*/  LDC R1, c[0x0][0x28] ;  /* 0x00000a00ff017b82 */ /* 0x000fe20000000800 */
[----:B------:R-:W1:Y:S01]  /*0010*/  S2R R0, SR_TID.X ;  /* 0x0000000000007919 */ /* 0x000e620000002100 */
[----:B------:R-:W-:-:S06]  /*0020*/  ULDC.64 UR4, c[0x0][0x208] ;  /* 0x0000820000047ab9 */ /* 0x000fcc0000000a00 */
[----:B------:R-:W2:Y:S01]  /*0030*/  LDC.64 R28, c[0x0][0x218] ;  /* 0x00008600ff1c7b82 */ /* 0x000ea20000000a00 */
[----:B------:R-:W3:Y:S07]  /*0040*/  S2R R5, SR_CTAID.X ;  /* 0x0000000000057919 */ /* 0x000eee0000002500 */
[----:B------:R-:W4:Y:S08]  /*0050*/  LDC.64 R26, c[0x0][0x220] ;  /* 0x00008800ff1a7b82 */ /* 0x000f300000000a00 */
[----:B------:R-:W5:Y:S01]  /*0060*/  LDC.64 R22, c[0x0][0x230] ;  /* 0x00008c00ff167b82 */ /* 0x000f620000000a00 */
[----:B-1----:R-:W-:-:S02]  /*0070*/  SHF.L.U32 R0, R0, 0x2, RZ ;  /* 0x0000000200007819 */ /* 0x002fc400000006ff */
[----:B---3--:R-:W-:Y:S02]  /*0080*/  SHF.R.S32.HI R3, RZ, 0x15, R5 ;  /* 0x00000015ff037819 */ /* 0x008fe40000011405 */
[----:B------:R-:W-:Y:S02]  /*0090*/  LOP3.LUT R0, R0, 0x1fc, RZ, 0xc0, !PT ;  /* 0x000001fc00007812 */ /* 0x000fe400078ec0ff */
[----:B------:R-:W-:Y:S02]  /*00a0*/  SGXT R3, R3, 0x1 ;  /* 0x000000010303781a */ /* 0x000fe40000000200 */
[----:B------:R-:W-:Y:S02]  /*00b0*/  LEA R0, R5, R0, 0xa ;  /* 0x0000000005007211 */ /* 0x000fe400078e50ff */
[----:B------:R-:W1:Y:S02]  /*00c0*/  LDC.64 R4, c[0x0][0x228] ;  /* 0x00008a00ff047b82 */ /* 0x000e640000000a00 */
[----:B------:R-:W-:-:S04]  /*00d0*/  LEA.HI R3, R3, R0, RZ, 0xc ;  /* 0x0000000003037211 */ /* 0x000fc800078f60ff */
[----:B------:R-:W-:Y:S02]  /*00e0*/  SHF.R.S32.HI R9, RZ, 0xc, R3 ;  /* 0x0000000cff097819 */ /* 0x000fe40000011403 */
[----:B------:R-:W-:-:S03]  /*00f0*/  IADD3 R3, R3, 0x200, RZ ;  /* 0x0000020003037810 */ /* 0x000fc60007ffe0ff */
[----:B------:R-:W-:Y:S01]  /*0100*/  IMAD.HI R2, R9, 0x2aaaaaab, RZ ;  /* 0x2aaaaaab09027827 */ /* 0x000fe200078e02ff */
[----:B------:R-:W-:-:S04]  /*0110*/  SHF.R.S32.HI R3, RZ, 0xc, R3 ;  /* 0x0000000cff037819 */ /* 0x000fc80000011403 */
[----:B------:R-:W-:Y:S01]  /*0120*/  SHF.R.U32.HI R7, RZ, 0x1f, R2 ;  /* 0x0000001fff077819 */ /* 0x000fe20000011602 */
[----:B------:R-:W-:-:S03]  /*0130*/  IMAD.HI R6, R3, 0x2aaaaaab, RZ ;  /* 0x2aaaaaab03067827 */ /* 0x000fc600078e02ff */
[----:B------:R-:W-:Y:S02]  /*0140*/  LEA.HI R2, R2, R7, RZ, 0x1e ;  /* 0x0000000702027211 */ /* 0x000fe400078ff0ff */
[----:B------:R-:W-:-:S03]  /*0150*/  SHF.R.U32.HI R7, RZ, 0x1f, R6 ;  /* 0x0000001fff077819 */ /* 0x000fc60000011606 */
[----:B------:R-:W-:Y:S01]  /*0160*/  IMAD R9, R2, -0x18, R9 ;  /* 0xffffffe802097824 */ /* 0x000fe200078e0209 */
[----:B------:R-:W-:-:S03]  /*0170*/  LEA.HI R6, R6, R7, RZ, 0x1e ;  /* 0x0000000706067211 */ /* 0x000fc600078ff0ff */
[----:B-1----:R-:W-:-:S04]  /*0180*/  IMAD.WIDE R12, R9, 0x4, R4 ;  /* 0x00000004090c7825 */ /* 0x002fc800078e0204 */
[----:B------:R-:W-:Y:S01]  /*0190*/  IMAD R3, R6, -0x18, R3 ;  /* 0xffffffe806037824 */ /* 0x000fe200078e0203 */
[----:B------:R-:W3:Y:S01]  /*01a0*/  LDG.E.EL R21, desc[UR4][R12.64] ;  /* 0x000000040c157981 */ /* 0x000ee2000c2e1900 */
[----:B------:R-:W1:Y:S02]  /*01b0*/  LDC.64 R6, c[0x0][0x210] ;  /* 0x00008400ff067b82 */ /* 0x000e640000000a00 */
[----:B------:R-:W-:-:S06]  /*01c0*/  IMAD.WIDE R24, R3, 0x4, R4 ;  /* 0x0000000403187825 */ /* 0x000fcc00078e0204 */
[----:B------:R-:W3:Y:S01]  /*01d0*/  LDG.E.EL R24, desc[UR4][R24.64] ;  /* 0x0000000418187981 */ /* 0x000ee2000c2e1900 */
[----:B------:R-:W5:Y:S01]  /*01e0*/  LDC.64 R4, c[0x0][0x238] ;  /* 0x00008e00ff047b82 */ /* 0x000f620000000a00 */
[----:B--2---:R-:W-:-:S05]  /*01f0*/  IMAD.WIDE R10, R9, 0x4, R28 ;  /* 0x00000004090a7825 */ /* 0x004fca00078e021c */
[----:B------:R4:W2:Y:S01]  /*0200*/  LDG.E.EL R19, desc[UR4][R10.64] ;  /* 0x000000040a137981 */ /* 0x0008a2000c2e1900 */
[----:B01----:R-:W-:-:S04]  /*0210*/  IMAD.WIDE R6, R0, 0x4, R6 ;  /* 0x0000000400067825 */ /* 0x003fc800078e0206 */
[C---:B----4-:R-:W-:Y:S01]  /*0220*/  IMAD.WIDE R10, R9.reuse, 0x4, R26 ;  /* 0x00000004090a7825 */ /* 0x050fe200078e021a */
[----:B------:R-:W2:Y:S04]  /*0230*/  LDG.E.128 R12, desc[UR4][R6.64] ;  /* 0x00000004060c7981 */ /* 0x000ea8000c1e1d00 */
[----:B------:R-:W4:Y:S01]  /*0240*/  LDG.E.EL R18, desc[UR4][R10.64] ;  /* 0x000000040a127981 */ /* 0x000f22000c2e1900 */
[----:B-----5:R-:W-:-:S04]  /*0250*/  IMAD.WIDE R16, R9, 0x4, R22 ;  /* 0x0000000409107825 */ /* 0x020fc800078e0216 */
[----:B------:R-:W-:Y:S02]  /*0260*/  IMAD.WIDE R8, R9, 0x4, R4 ;  /* 0x0000000409087825 */ /* 0x000fe400078e0204 */
[----:B------:R-:W5:Y:S02]  /*0270*/  LDG.E.EL R17, desc[UR4][R16.64] ;  /* 0x0000000410117981 */ /* 0x000f64000c2e1900 */
[C---:B------:R-:W-:Y:S02]  /*0280*/  IMAD.WIDE R28, R3.reuse, 0x4, R28 ;  /* 0x00000004031c7825 */ /* 0x040fe400078e021c */
[----:B------:R-:W5:Y:S02]  /*0290*/  LDG.E.EL R20, desc[UR4][R8.64] ;  /* 0x0000000408147981 */ /* 0x000f64000c2e1900 */
[C---:B------:R-:W-:Y:S02]  /*02a0*/  IMAD.WIDE R26, R3.reuse, 0x4, R26 ;  /* 0x00000004031a7825 */ /* 0x040fe400078e021a */
[----:B------:R0:W5:Y:S04]  /*02b0*/  LDG.E.EL R16, desc[UR4][R28.64] ;  /* 0x000000041c107981 */ /* 0x000168000c2e1900 */
[----:B------:R-:W5:Y:S01]  /*02c0*/  LDG.E.128 R8, desc[UR4][R6.64+0x800] ;  /* 0x0008000406087981 */ /* 0x000f62000c1e1d00 */
[----:B------:R-:W-:-:S03]  /*02d0*/  IMAD.WIDE R4, R3, 0x4, R4 ;  /* 0x0000000403047825 */ /* 0x000fc600078e0204 */
[----:B------:R-:W5:Y:S01]  /*02e0*/  LDG.E.EL R2, desc[UR4][R26.64] ;  /* 0x000000041a027981 */ /* 0x000f62000c2e1900 */
[----:B------:R-:W-:-:S03]  /*02f0*/  IMAD.WIDE R22, R3, 0x4, R22 ;  /* 0x0000000403167825 */ /* 0x000fc600078e0216 */
[----:B------:R-:W5:Y:S04]  /*0300*/  LDG.E.EL R4, desc[UR4][R4.64] ;  /* 0x0000000404047981 */ /* 0x000f68000c2e1900 */
[----:B------:R1:W5:Y:S01]  /*0310*/  LDG.E.EL R3, desc[UR4][R22.64] ;  /* 0x0000000416037981 */ /* 0x000362000c2e1900 */
[----:B---3--:R-:W-:-:S04]  /*0320*/  FADD R21, R21, 9.9999997473787516356e-06 ;  /* 0x3727c5ac15157421 */ /* 0x008fc80000000000 */
[----:B------:R-:W3:Y:S01]  /*0330*/  MUFU.SQRT R25, R21 ;  /* 0x0000001500197308 */ /* 0x000ee20000002000 */
[----:B------:R-:W-:-:S07]  /*0340*/  FADD R24, R24, 9.9999997473787516356e-06 ;  /* 0x3727c5ac18187421 */ /* 0x000fce0000000000 */
[----:B0-----:R-:W0:Y:S01]  /*0350*/  MUFU.SQRT R28, R24 ;  /* 0x00000018001c7308 */ /* 0x001e220000002000 */
[C---:B---3--:R-:W-:Y:S02]  /*0360*/  FSETP.GT.AND P0, PT, R25.reuse, 8.50705917302346158658e+37, PT ;  /* 0x7e8000001900780b */ /* 0x048fe40003f04000 */
[----:B------:R-:W-:Y:S02]  /*0370*/  FSETP.GEU.AND P2, PT, R25, 1.175494350822287508e-38, PT ;  /* 0x008000001900780b */ /* 0x000fe40003f4e000 */
[C---:B0-----:R-:W-:Y:S02]  /*0380*/  FSETP.GT.AND P1, PT, R28.reuse, 8.50705917302346158658e+37, PT ;  /* 0x7e8000001c00780b */ /* 0x041fe40003f24000 */
[----:B------:R-:W-:-:S07]  /*0390*/  FSETP.GEU.AND P3, PT, R28, 1.175494350822287508e-38, PT ;  /* 0x008000001c00780b */ /* 0x000fce0003f6e000 */
[----:B------:R-:W-:Y:S01]  /*03a0*/  @P0 FMUL R25, R25, 0.25 ;  /* 0x3e80000019190820 */ /* 0x000fe20000400000 */
[----:B------:R-:W-:-:S03]  /*03b0*/  HFMA2.MMA R24, -RZ, RZ, 1.625, 0 ;  /* 0x3e800000ff187435 */ /* 0x000fc600000001ff */
[----:B------:R-:W-:Y:S01]  /*03c0*/  @!P2 FMUL R25, R25, 16777216 ;  /* 0x4b8000001919a820 */ /* 0x000fe20000400000 */
[----:B------:R-:W-:-:S04]  /*03d0*/  @P1 FMUL R28, R28, 0.25 ;  /* 0x3e8000001c1c1820 */ /* 0x000fc80000400000 */
[----:B------:R-:W-:Y:S01]  /*03e0*/  @!P3 FMUL R28, R28, 16777216 ;  /* 0x4b8000001c1cb820 */ /* 0x000fe20000400000 */
[----:B------:R-:W0:Y:S01]  /*03f0*/  MUFU.RCP R25, R25 ;  /* 0x0000001900197308 */ /* 0x000e220000001000 */
[----:B-1----:R-:W-:-:S07]  /*0400*/  FSEL R22, R24, 1, P0 ;  /* 0x3f80000018167808 */ /* 0x002fce0000000000 */
[----:B------:R1:W3:Y:S01]  /*0410*/  MUFU.RCP R5, R28 ;  /* 0x0000001c00057308 */ /* 0x0002e20000001000 */
[----:B------:R-:W-:Y:S01]  /*0420*/  FSEL R24, R24, 1, P1 ;  /* 0x3f80000018187808 */ /* 0x000fe20000800000 */
[----:B------:R-:W-:Y:S01]  /*0430*/  @!P2 FMUL R22, R22, 16777216 ;  /* 0x4b8000001616a820 */ /* 0x000fe20000400000 */
[--C-:B--2---:R-:W-:Y:S01]  /*0440*/  FADD R13, R13, R19.reuse ;  /* 0x000000130d0d7221 */ /* 0x104fe20000000000 */
[--C-:B------:R-:W-:Y:S01]  /*0450*/  FADD R12, R12, R19.reuse ;  /* 0x000000130c0c7221 */ /* 0x100fe20000000000 */
[--C-:B------:R-:W-:Y:S01]  /*0460*/  FADD R14, R14, R19.reuse ;  /* 0x000000130e0e7221 */ /* 0x100fe20000000000 */
[----:B------:R-:W-:Y:S01]  /*0470*/  @!P3 FMUL R24, R24, 16777216 ;  /* 0x4b8000001818b820 */ /* 0x000fe20000400000 */
[----:B------:R-:W-:Y:S01]  /*0480*/  FADD R15, R15, R19 ;  /* 0x000000130f0f7221 */ /* 0x000fe20000000000 */
[----:B0-----:R-:W-:Y:S01]  /*0490*/  FMUL R21, R25, R22 ;  /* 0x0000001619157220 */ /* 0x001fe20000400000 */
[C---:B----4-:R-:W-:Y:S01]  /*04a0*/  FADD R22, -R18.reuse, R12 ;  /* 0x0000000c12167221 */ /* 0x050fe20000000100 */
[C---:B------:R-:W-:Y:S01]  /*04b0*/  FADD R26, -R18.reuse, R14 ;  /* 0x0000000e121a7221 */ /* 0x040fe20000000100 */
[C---:B-1----:R-:W-:Y:S01]  /*04c0*/  FADD R28, -R18.reuse, R15 ;  /* 0x0000000f121c7221 */ /* 0x042fe20000000100 */
[----:B---3--:R-:W-:Y:S01]  /*04d0*/  FMUL R5, R5, R24 ;  /* 0x0000001805057220 */ /* 0x008fe20000400000 */
[----:B------:R-:W-:-:S02]  /*04e0*/  FADD R24, -R18, R13 ;  /* 0x0000000d12187221 */ /* 0x000fc40000000100 */
[----:B------:R-:W0:Y:S01]  /*04f0*/  LDC.64 R18, c[0x0][0x240] ;  /* 0x00009000ff127b82 */ /* 0x000e220000000a00 */
[C---:B------:R-:W-:Y:S01]  /*0500*/  FMUL R27, R21.reuse, R22 ;  /* 0x00000016151b7220 */ /* 0x040fe20000400000 */
[C---:B------:R-:W-:Y:S01]  /*0510*/  FMUL R24, R21.reuse, R24 ;  /* 0x0000001815187220 */ /* 0x040fe20000400000 */
[C---:B------:R-:W-:Y:S01]  /*0520*/  FMUL R23, R21.reuse, R26 ;  /* 0x0000001a15177220 */ /* 0x040fe20000400000 */
[----:B------:R-:W-:Y:S01]  /*0530*/  FMUL R25, R21, R28 ;  /* 0x0000001c15197220 */ /* 0x000fe20000400000 */
[--C-:B-----5:R-:W-:Y:S01]  /*0540*/  FADD R9, R9, R16.reuse ;  /* 0x0000001009097221 */ /* 0x120fe20000000000 */
[--C-:B------:R-:W-:Y:S01]  /*0550*/  FADD R8, R8, R16.reuse ;  /* 0x0000001008087221 */ /* 0x100fe20000000000 */
[--C-:B------:R-:W-:Y:S01]  /*0560*/  FADD R10, R10, R16.reuse ;  /* 0x000000100a0a7221 */ /* 0x100fe20000000000 */
[----:B------:R-:W-:Y:S01]  /*0570*/  FADD R11, R11, R16 ;  /* 0x000000100b0b7221 */ /* 0x000fe20000000000 */
[C-C-:B------:R-:W-:Y:S01]  /*0580*/  FFMA R22, R17.reuse, R24, R20.reuse ;  /* 0x0000001811167223 */ /* 0x140fe20000000014 */
[C-C-:B------:R-:W-:Y:S01]  /*0590*/  FFMA R21, R17.reuse, R27, R20.reuse ;  /* 0x0000001b11157223 */ /* 0x140fe20000000014 */
[C-C-:B------:R-:W-:Y:S01]  /*05a0*/  FFMA R23, R17.reuse, R23, R20.reuse ;  /* 0x0000001711177223 */ /* 0x140fe20000000014 */
[----:B------:R-:W-:Y:S01]  /*05b0*/  FFMA R17, R17, R25, R20 ;  /* 0x0000001911117223 */ /* 0x000fe20000000014 */
[C---:B------:R-:W-:Y:S01]  /*05c0*/  FADD R20, -R2.reuse, R9 ;  /* 0x0000000902147221 */ /* 0x040fe20000000100 */
[C---:B------:R-:W-:Y:S01]  /*05d0*/  FADD R16, -R2.reuse, R8 ;  /* 0x0000000802107221 */ /* 0x040fe20000000100 */
[C---:B------:R-:W-:Y:S01]  /*05e0*/  FADD R24, -R2.reuse, R10 ;  /* 0x0000000a02187221 */ /* 0x040fe20000000100 */
[----:B------:R-:W-:Y:S01]  /*05f0*/  FADD R2, -R2, R11 ;  /* 0x0000000b02027221 */ /* 0x000fe20000000100 */
[C---:B------:R-:W-:Y:S01]  /*0600*/  FMUL R20, R5.reuse, R20 ;  /* 0x0000001405147220 */ /* 0x040fe20000400000 */
[C---:B------:R-:W-:Y:S01]  /*0610*/  FMUL R29, R5.reuse, R16 ;  /* 0x00000010051d7220 */ /* 0x040fe20000400000 */
[C---:B------:R-:W-:Y:S01]  /*0620*/  FMUL R27, R5.reuse, R24 ;  /* 0x00000018051b7220 */ /* 0x040fe20000400000 */
[----:B------:R-:W-:Y:S01]  /*0630*/  FMUL R25, R5, R2 ;  /* 0x0000000205197220 */ /* 0x000fe20000400000 */
[C-C-:B------:R-:W-:Y:S01]  /*0640*/  FFMA R5, R3.reuse, R20, R4.reuse ;  /* 0x0000001403057223 */ /* 0x140fe20000000004 */
[C-C-:B------:R-:W-:Y:S01]  /*0650*/  FFMA R20, R3.reuse, R29, R4.reuse ;  /* 0x0000001d03147223 */ /* 0x140fe20000000004 */
[C-C-:B------:R-:W-:Y:S01]  /*0660*/  FFMA R24, R3.reuse, R27, R4.reuse ;  /* 0x0000001b03187223 */ /* 0x140fe20000000004 */
[----:B------:R-:W-:Y:S01]  /*0670*/  FFMA R25, R3, R25, R4 ;  /* 0x0000001903197223 */ /* 0x000fe20000000004 */
[----:B------:R-:W-:Y:S01]  /*0680*/  FSETP.GEU.AND P6, PT, R17, RZ, PT ;  /* 0x000000ff1100720b */ /* 0x000fe20003fce000 */
[----:B0-----:R-:W-:Y:S01]  /*0690*/  IMAD.WIDE R2, R0, 0x4, R18 ;  /* 0x0000000400027825 */ /* 0x001fe200078e0212 */
[----:B------:R-:W-:-:S02]  /*06a0*/  FSETP.GEU.AND P0, PT, R23, RZ, PT ;  /* 0x000000ff1700720b */ /* 0x000fc40003f0e000 */
[----:B------:R-:W-:Y:S02]  /*06b0*/  FSETP.GEU.AND P1, PT, R22, RZ, PT ;  /* 0x000000ff1600720b */ /* 0x000fe40003f2e000 */
[----:B------:R-:W-:Y:S02]  /*06c0*/  FSETP.GEU.AND P2, PT, R21, RZ, PT ;  /* 0x000000ff1500720b */ /* 0x000fe40003f4e000 */
[----:B------:R-:W-:Y:S02]  /*06d0*/  SEL R19, R17, RZ, P6 ;  /* 0x000000ff11137207 */ /* 0x000fe40003000000 */
[----:B------:R-:W-:Y:S02]  /*06e0*/  FSETP.GEU.AND P3, PT, R25, RZ, PT ;  /* 0x000000ff1900720b */ /* 0x000fe40003f6e000 */
[----:B------:R-:W-:Y:S02]  /*06f0*/  FSETP.GEU.AND P4, PT, R24, RZ, PT ;  /* 0x000000ff1800720b */ /* 0x000fe40003f8e000 */
[----:B------:R-:W-:-:S02]  /*0700*/  FSETP.GEU.AND P5, PT, R5, RZ, PT ;  /* 0x000000ff0500720b */ /* 0x000fc40003fae000 */
[----:B------:R-:W-:Y:S02]  /*0710*/  FSETP.GEU.AND P6, PT, R20, RZ, PT ;  /* 0x000000ff1400720b */ /* 0x000fe40003fce000 */
[----:B------:R-:W-:Y:S02]  /*0720*/  SEL R18, R23, RZ, P0 ;  /* 0x000000ff17127207 */ /* 0x000fe40000000000 */
[----:B------:R-:W-:Y:S02]  /*0730*/  SEL R17, R22, RZ, P1 ;  /* 0x000000ff16117207 */ /* 0x000fe40000800000 */
[----:B------:R-:W-:Y:S02]  /*0740*/  SEL R16, R21, RZ, P2 ;  /* 0x000000ff15107207 */ /* 0x000fe40001000000 */
[----:B------:R-:W-:Y:S02]  /*0750*/  SEL R23, R25, RZ, P3 ;  /* 0x000000ff19177207 */ /* 0x000fe40001800000 */
[----:B------:R-:W-:-:S02]  /*0760*/  SEL R22, R24, RZ, P4 ;  /* 0x000000ff18167207 */ /* 0x000fc40002000000 */
[----:B------:R-:W-:Y:S02]  /*0770*/  SEL R21, R5, RZ, P5 ;  /* 0x000000ff05157207 */ /* 0x000fe40002800000 */
[----:B------:R-:W-:Y:S01]  /*0780*/  SEL R20, R20, RZ, P6 ;  /* 0x000000ff14147207 */ /* 0x000fe20003000000 */
[----:B------:R-:W-:Y:S04]  /*0790*/  STG.E.128 desc[UR4][R6.64], R12 ;  /* 0x0000000c06007986 */ /* 0x000fe8000c101d04 */
[----:B------:R-:W-:Y:S04]  /*07a0*/  STG.E.128 desc[UR4][R6.64+0x800], R8 ;  /* 0x0008000806007986 */ /* 0x000fe8000c101d04 */
[----:B------:R-:W-:Y:S04]  /*07b0*/  STG.E.128 desc[UR4][R2.64], R16 ;  /* 0x0000001002007986 */ /* 0x000fe8000c101d04 */
[----:B------:R-:W-:Y:S01]  /*07c0*/  STG.E.128 desc[UR4][R2.64+0x800], R20 ;  /* 0x0008001402007986 */ /* 0x000fe2000c101d04 */
[----:B------:R-:W-:Y:S05]  /*07d0*/  EXIT ;  /* 0x000000000000794d */ /* 0x000fea0003800000 */
.L_x_0:
[----:B------:R-:W-:-:S00]  /*07e0*/  BRA `(.L_x_0) ;  /* 0xfffffffc00fc7947 */ /* 0x000fc0000383ffff */
[----:B------:R-:W-:-:S00]  /*07f0*/  NOP ;  /* 0x0000000000007918 */ /* 0x000fc00000000000 */
        /* <DEDUP_REMOVED lines=8> */
.L_x_1:


//--------------------- .nv.global.init           --------------------------
	.section	.nv.global.init,"aw",@progbits
.nv.global.init:
	.type		_$_str,@object
	.size		_$_str,(_$_str_$_2 - _$_str)
_$_str:
        /*0000*/ 	.byte	0x5f, 0x5f, 0x43, 0x55, 0x44, 0x41, 0x5f, 0x46, 0x54, 0x5a, 0x00
	.type		_$_str_$_2,@object
	.size		_$_str_$_2,(.L_1 - _$_str_$_2)
_$_str_$_2:
        /*000b*/ 	.byte	0x5f, 0x5f, 0x43, 0x55, 0x44, 0x41, 0x5f, 0x50, 0x52, 0x45, 0x43, 0x5f, 0x53, 0x51, 0x52, 0x54
        /*001b*/ 	.byte	0x00
.L_1:


//--------------------- .nv.constant0.triton_poi_fused__native_batch_norm_legit_no_training_convolution_relu_4 --------------------------
	.section	.nv.constant0.triton_poi_fused__native_batch_norm_legit_no_training_convolution_relu_4,"a",@progbits
	.sectionflags	@""
	.align	4
.nv.constant0.triton_poi_fused__native_batch_norm_legit_no_training_convolution_relu_4:
	.zero		588
